//
// Generated by NVIDIA NVVM Compiler
//
// Compiler Build ID: CL-36424714
// Cuda compilation tools, release 13.0, V13.0.88
// Based on NVVM 20.0.0
//

.version 9.0
.target sm_100
.address_size 64

	// .globl	_Z11sobelKernelPhS_ii

.visible .entry _Z11sobelKernelPhS_ii(
	.param .u64 .ptr .align 1 _Z11sobelKernelPhS_ii_param_0,
	.param .u64 .ptr .align 1 _Z11sobelKernelPhS_ii_param_1,
	.param .u32 _Z11sobelKernelPhS_ii_param_2,
	.param .u32 _Z11sobelKernelPhS_ii_param_3
)
{
	.reg .pred 	%p<8>;
	.reg .b16 	%rs<8>;
	.reg .b32 	%r<36>;
	.reg .b32 	%f<21>;
	.reg .b64 	%rd<12>;

	ld.param.u64 	%rd1, [_Z11sobelKernelPhS_ii_param_0];
	ld.param.u64 	%rd2, [_Z11sobelKernelPhS_ii_param_1];
	ld.param.u32 	%r4, [_Z11sobelKernelPhS_ii_param_2];
	ld.param.u32 	%r5, [_Z11sobelKernelPhS_ii_param_3];
	mov.u32 	%r7, %ctaid.x;
	mov.u32 	%r8, %ntid.x;
	mov.u32 	%r9, %tid.x;
	mad.lo.s32 	%r10, %r7, %r8, %r9;
	mov.u32 	%r11, %ctaid.y;
	mov.u32 	%r12, %ntid.y;
	mov.u32 	%r13, %tid.y;
	mad.lo.s32 	%r14, %r11, %r12, %r13;
	setp.lt.s32 	%p1, %r10, 1;
	add.s32 	%r15, %r4, -1;
	setp.ge.s32 	%p2, %r10, %r15;
	or.pred  	%p3, %p1, %p2;
	setp.eq.s32 	%p4, %r14, 0;
	or.pred  	%p5, %p4, %p3;
	add.s32 	%r16, %r5, -1;
	setp.ge.s32 	%p6, %r14, %r16;
	or.pred  	%p7, %p5, %p6;
	@%p7 bra 	$L__BB0_2;
	cvta.to.global.u64 	%rd3, %rd2;
	cvta.to.global.u64 	%rd4, %rd1;
	add.s32 	%r17, %r14, -1;
	mad.lo.s32 	%r18, %r17, %r4, %r10;
	add.s32 	%r19, %r18, -1;
	cvt.s64.s32 	%rd5, %r19;
	add.s64 	%rd6, %rd4, %rd5;
	ld.global.u8 	%r20, [%rd6];
	neg.s32 	%r21, %r20;
	cvt.rn.f32.s32 	%f1, %r21;
	ld.global.u8 	%rs1, [%rd6+1];
	mul.wide.u16 	%r22, %rs1, 2;
	ld.global.u8 	%rs2, [%rd6+2];
	cvt.u32.u16 	%r23, %rs2;
	cvt.rn.f32.u16 	%f2, %rs2;
	add.f32 	%f3, %f1, %f2;
	add.s32 	%r24, %r20, %r23;
	add.s32 	%r25, %r22, %r24;
	neg.s32 	%r26, %r25;
	cvt.rn.f32.s32 	%f4, %r26;
	add.s32 	%r27, %r18, %r4;
	cvt.s64.s32 	%rd7, %r4;
	add.s64 	%rd8, %rd6, %rd7;
	ld.global.u8 	%rs3, [%rd8];
	mul.wide.u16 	%r28, %rs3, 2;
	neg.s32 	%r29, %r28;
	cvt.rn.f32.s32 	%f5, %r29;
	add.f32 	%f6, %f3, %f5;
	ld.global.u8 	%rs4, [%rd8+2];
	mul.wide.u16 	%r30, %rs4, 2;
	cvt.rn.f32.u32 	%f7, %r30;
	add.f32 	%f8, %f6, %f7;
	add.s64 	%rd9, %rd8, %rd7;
	ld.global.u8 	%rs5, [%rd9];
	cvt.u32.u16 	%r31, %rs5;
	neg.s32 	%r32, %r31;
	cvt.rn.f32.s32 	%f9, %r32;
	add.f32 	%f10, %f8, %f9;
	cvt.rn.f32.u16 	%f11, %rs5;
	add.f32 	%f12, %f4, %f11;
	ld.global.u8 	%rs6, [%rd9+1];
	mul.wide.u16 	%r33, %rs6, 2;
	cvt.rn.f32.u32 	%f13, %r33;
	add.f32 	%f14, %f12, %f13;
	ld.global.u8 	%rs7, [%rd9+2];
	cvt.rn.f32.u16 	%f15, %rs7;
	add.f32 	%f16, %f10, %f15;
	add.f32 	%f17, %f14, %f15;
	mul.f32 	%f18, %f17, %f17;
	fma.rn.f32 	%f19, %f16, %f16, %f18;
	sqrt.rn.f32 	%f20, %f19;
	cvt.rzi.s32.f32 	%r34, %f20;
	min.s32 	%r35, %r34, 255;
	cvt.s64.s32 	%rd10, %r27;
	add.s64 	%rd11, %rd3, %rd10;
	st.global.u8 	[%rd11], %r35;
$L__BB0_2:
	ret;

}


// ===== COMPILED SASS (sm_100) =====

	.target	sm_100

	.elftype	@"ET_EXEC"


//--------------------- .note.nv.tkinfo           --------------------------
	.section	.note.nv.tkinfo,"",@"SHT_NOTE"
	.sectionflags	@"SHF_NOTE_NV_TKINFO"
	.tkinfo
        /*0018*/ 	.word	0x00000002
        /*0030*/ 	.string	""
        /*0030*/ 	.string	"ptxas"
        /*0030*/ 	.string	"Cuda compilation tools, release 13.0, V13.0.88"
        /*0030*/ 	.string	"Build cuda_13.0.r13.0/compiler.36424714_0"
        /*0030*/ 	.string	"-arch sm_100 -m 64 "



//--------------------- .note.nv.cuinfo           --------------------------
	.section	.note.nv.cuinfo,"",@"SHT_NOTE"
	.sectionflags	@"SHF_NOTE_NV_CUINFO"
        /*0018*/ 	.short	0x0002
        /*001a*/ 	.short	0x0064
        /*001c*/ 	.short	0x0082
	.zero		2


//--------------------- .nv.info                  --------------------------
	.section	.nv.info,"",@"SHT_CUDA_INFO"
	.align	4


	//----- nvinfo : EIATTR_REGCOUNT
	.align		4
        /*0000*/ 	.byte	0x04, 0x2f
        /*0002*/ 	.short	(.L_1 - .L_0)
	.align		4
.L_0:
        /*0004*/ 	.word	index@(_Z11sobelKernelPhS_ii)
        /*0008*/ 	.word	0x00000015


	//----- nvinfo : EIATTR_FRAME_SIZE
	.align		4
.L_1:
        /*000c*/ 	.byte	0x04, 0x11
        /*000e*/ 	.short	(.L_3 - .L_2)
	.align		4
.L_2:
        /*0010*/ 	.word	index@($__internal_0_$__cuda_sm20_sqrt_rn_f32_slowpath)
        /*0014*/ 	.word	0x00000000


	//----- nvinfo : EIATTR_FRAME_SIZE
	.align		4
.L_3:
        /*0018*/ 	.byte	0x04, 0x11
        /*001a*/ 	.short	(.L_5 - .L_4)
	.align		4
.L_4:
        /*001c*/ 	.word	index@(_Z11sobelKernelPhS_ii)
        /*0020*/ 	.word	0x00000000


	//----- nvinfo : EIATTR_MIN_STACK_SIZE
	.align		4
.L_5:
        /*0024*/ 	.byte	0x04, 0x12
        /*0026*/ 	.short	(.L_7 - .L_6)
	.align		4
.L_6:
        /*0028*/ 	.word	index@(_Z11sobelKernelPhS_ii)
        /*002c*/ 	.word	0x00000000
.L_7:


//--------------------- .nv.compat                --------------------------
	.section	.nv.compat,"",@"SHT_CUDA_COMPAT_INFO"
	.align	4
        /*0000*/ 	.byte	0x02, 0x09, 0x00, 0x00, 0x02, 0x02, 0x01, 0x00, 0x02, 0x05, 0x05, 0x00, 0x03, 0x07, 0x01, 0x01
        /*0010*/ 	.byte	0x02, 0x03, 0x00, 0x00, 0x02, 0x06, 0x01, 0x00, 0x04, 0x0b, 0x08, 0x00, 0x01, 0x00, 0x00, 0x00
        /*0020*/ 	.byte	0x00, 0x00, 0x00, 0x00


//--------------------- .nv.info._Z11sobelKernelPhS_ii --------------------------
	.section	.nv.info._Z11sobelKernelPhS_ii,"",@"SHT_CUDA_INFO"
	.sectionflags	@""
	.align	4


	//----- nvinfo : EIATTR_CUDA_API_VERSION
	.align		4
        /*0000*/ 	.byte	0x04, 0x37
        /*0002*/ 	.short	(.L_9 - .L_8)
.L_8:
        /*0004*/ 	.word	0x00000082


	//----- nvinfo : EIATTR_KPARAM_INFO
	.align		4
.L_9:
        /*0008*/ 	.byte	0x04, 0x17
        /*000a*/ 	.short	(.L_11 - .L_10)
.L_10:
        /*000c*/ 	.word	0x00000000
        /*0010*/ 	.short	0x0003
        /*0012*/ 	.short	0x0014
        /*0014*/ 	.byte	0x00, 0xf0, 0x11, 0x00


	//----- nvinfo : EIATTR_KPARAM_INFO
	.align		4
.L_11:
        /*0018*/ 	.byte	0x04, 0x17
        /*001a*/ 	.short	(.L_13 - .L_12)
.L_12:
        /*001c*/ 	.word	0x00000000
        /*0020*/ 	.short	0x0002
        /*0022*/ 	.short	0x0010
        /*0024*/ 	.byte	0x00, 0xf0, 0x11, 0x00


	//----- nvinfo : EIATTR_KPARAM_INFO
	.align		4
.L_13:
        /*0028*/ 	.byte	0x04, 0x17
        /*002a*/ 	.short	(.L_15 - .L_14)
.L_14:
        /*002c*/ 	.word	0x00000000
        /*0030*/ 	.short	0x0001
        /*0032*/ 	.short	0x0008
        /*0034*/ 	.byte	0x00, 0xf5, 0x21, 0x00


	//----- nvinfo : EIATTR_KPARAM_INFO
	.align		4
.L_15:
        /*0038*/ 	.byte	0x04, 0x17
        /*003a*/ 	.short	(.L_17 - .L_16)
.L_16:
        /*003c*/ 	.word	0x00000000
        /*0040*/ 	.short	0x0000
        /*0042*/ 	.short	0x0000
        /*0044*/ 	.byte	0x00, 0xf5, 0x21, 0x00


	//----- nvinfo : EIATTR_SPARSE_MMA_MASK
	.align		4
.L_17:
        /*0048*/ 	.byte	0x03, 0x50
        /*004a*/ 	.short	0x0000


	//----- nvinfo : EIATTR_MAXREG_COUNT
	.align		4
        /*004c*/ 	.byte	0x03, 0x1b
        /*004e*/ 	.short	0x00ff


	//----- nvinfo : EIATTR_MERCURY_ISA_VERSION
	.align		4
        /*0050*/ 	.byte	0x03, 0x5f
        /*0052*/ 	.short	0x0101


	//----- nvinfo : EIATTR_VRC_CTA_INIT_COUNT
	.align		4
        /*0054*/ 	.byte	0x02, 0x4a
	.zero		1
	.zero		1


	//----- nvinfo : EIATTR_EXIT_INSTR_OFFSETS
	.align		4
        /*0058*/ 	.byte	0x04, 0x1c
        /*005a*/ 	.short	(.L_19 - .L_18)


	//   ....[0]....
.L_18:
        /*005c*/ 	.word	0x00000100


	//   ....[1]....
        /*0060*/ 	.word	0x00000540


	//----- nvinfo : EIATTR_CRS_STACK_SIZE
	.align		4
.L_19:
        /*0064*/ 	.byte	0x04, 0x1e
        /*0066*/ 	.short	(.L_21 - .L_20)
.L_20:
        /*0068*/ 	.word	0x00000000


	//----- nvinfo : EIATTR_CBANK_PARAM_SIZE
	.align		4
.L_21:
        /*006c*/ 	.byte	0x03, 0x19
        /*006e*/ 	.short	0x0018


	//----- nvinfo : EIATTR_PARAM_CBANK
	.align		4
        /*0070*/ 	.byte	0x04, 0x0a
        /*0072*/ 	.short	(.L_23 - .L_22)
	.align		4
.L_22:
        /*0074*/ 	.word	index@(.nv.constant0._Z11sobelKernelPhS_ii)
        /*0078*/ 	.short	0x0380
        /*007a*/ 	.short	0x0018


	//----- nvinfo : EIATTR_SW_WAR
	.align		4
.L_23:
        /*007c*/ 	.byte	0x04, 0x36
        /*007e*/ 	.short	(.L_25 - .L_24)
.L_24:
        /*0080*/ 	.word	0x00000008
.L_25:


//--------------------- .nv.callgraph             --------------------------
	.section	.nv.callgraph,"",@"SHT_CUDA_CALLGRAPH"
	.align	4
	.sectionentsize	8
	.align		4
        /*0000*/ 	.word	0x00000000
	.align		4
        /*0004*/ 	.word	0xffffffff
	.align		4
        /*0008*/ 	.word	0x00000000
	.align		4
        /*000c*/ 	.word	0xfffffffe
	.align		4
        /*0010*/ 	.word	0x00000000
	.align		4
        /*0014*/ 	.word	0xfffffffd
	.align		4
        /*0018*/ 	.word	0x00000000
	.align		4
        /*001c*/ 	.word	0xfffffffc


//--------------------- .text._Z11sobelKernelPhS_ii --------------------------
	.section	.text._Z11sobelKernelPhS_ii,"ax",@progbits
	.align	128
        .global         _Z11sobelKernelPhS_ii
        .type           _Z11sobelKernelPhS_ii,@function
        .size           _Z11sobelKernelPhS_ii,(.L_x_5 - _Z11sobelKernelPhS_ii)
        .other          _Z11sobelKernelPhS_ii,@"STO_CUDA_ENTRY STV_DEFAULT"
_Z11sobelKernelPhS_ii:
.text._Z11sobelKernelPhS_ii:
[----:B------:R-:W-:Y:S01]  /*0000*/  LDC R1, c[0x0][0x37c] ;  /* 0x0000df00ff017b82 */ /* 0x000fe20000000800 */
[----:B------:R-:W0:Y:S07]  /*0010*/  S2R R3, SR_TID.X ;  /* 0x0000000000037919 */ /* 0x000e2e0000002100 */
[----:B------:R-:W0:Y:S01]  /*0020*/  S2UR UR5, SR_CTAID.X ;  /* 0x00000000000579c3 */ /* 0x000e220000002500 */
[----:B------:R-:W1:Y:S01]  /*0030*/  LDCU.64 UR8, c[0x0][0x390] ;  /* 0x00007200ff0877ac */ /* 0x000e620008000a00 */
[----:B------:R-:W2:Y:S06]  /*0040*/  S2R R5, SR_TID.Y ;  /* 0x0000000000057919 */ /* 0x000eac0000002200 */
[----:B------:R-:W0:Y:S08]  /*0050*/  LDC R0, c[0x0][0x360] ;  /* 0x0000d800ff007b82 */ /* 0x000e300000000800 */
[----:B------:R-:W2:Y:S01]  /*0060*/  S2UR UR6, SR_CTAID.Y ;  /* 0x00000000000679c3 */ /* 0x000ea20000002600 */
[----:B-1----:R-:W-:-:S07]  /*0070*/  UIADD3 UR4, UPT, UPT, UR8, -0x1, URZ ;  /* 0xffffffff08047890 */ /* 0x002fce000fffe0ff */
[----:B------:R-:W2:Y:S01]  /*0080*/  LDC R2, c[0x0][0x364] ;  /* 0x0000d900ff027b82 */ /* 0x000ea20000000800 */
[----:B0-----:R-:W-:-:S05]  /*0090*/  IMAD R0, R0, UR5, R3 ;  /* 0x0000000500007c24 */ /* 0x001fca000f8e0203 */
[----:B------:R-:W-:Y:S01]  /*00a0*/  ISETP.GE.AND P0, PT, R0, UR4, PT ;  /* 0x0000000400007c0c */ /* 0x000fe2000bf06270 */
[----:B------:R-:W-:-:S03]  /*00b0*/  UIADD3 UR4, UPT, UPT, UR9, -0x1, URZ ;  /* 0xffffffff09047890 */ /* 0x000fc6000fffe0ff */
[----:B------:R-:W-:Y:S01]  /*00c0*/  ISETP.LT.OR P0, PT, R0, 0x1, P0 ;  /* 0x000000010000780c */ /* 0x000fe20000701670 */
[----:B--2---:R-:W-:-:S05]  /*00d0*/  IMAD R2, R2, UR6, R5 ;  /* 0x0000000602027c24 */ /* 0x004fca000f8e0205 */
[----:B------:R-:W-:-:S04]  /*00e0*/  ISETP.EQ.OR P0, PT, R2, RZ, P0 ;  /* 0x000000ff0200720c */ /* 0x000fc80000702670 */
[----:B------:R-:W-:-:S13]  /*00f0*/  ISETP.GE.OR P0, PT, R2, UR4, P0 ;  /* 0x0000000402007c0c */ /* 0x000fda0008706670 */
[----:B------:R-:W-:Y:S05]  /*0100*/  @P0 EXIT ;  /* 0x000000000000094d */ /* 0x000fea0003800000 */
[----:B------:R-:W0:Y:S01]  /*0110*/  LDCU.64 UR6, c[0x0][0x380] ;  /* 0x00007000ff0677ac */ /* 0x000e220008000a00 */
[----:B------:R-:W-:Y:S01]  /*0120*/  VIADD R3, R2, 0xffffffff ;  /* 0xffffffff02037836 */ /* 0x000fe20000000000 */
[----:B------:R-:W1:Y:S03]  /*0130*/  LDCU.64 UR4, c[0x0][0x358] ;  /* 0x00006b00ff0477ac */ /* 0x000e660008000a00 */
[----:B------:R-:W-:-:S04]  /*0140*/  IMAD R0, R3, UR8, R0 ;  /* 0x0000000803007c24 */ /* 0x000fc8000f8e0200 */
[----:B------:R-:W-:-:S05]  /*0150*/  VIADD R2, R0, 0xffffffff ;  /* 0xffffffff00027836 */ /* 0x000fca0000000000 */
[----:B0-----:R-:W-:Y:S01]  /*0160*/  IADD3 R4, P0, PT, R2, UR6, RZ ;  /* 0x0000000602047c10 */ /* 0x001fe2000ff1e0ff */
[----:B------:R-:W-:-:S03]  /*0170*/  USHF.R.S32.HI UR6, URZ, 0x1f, UR8 ;  /* 0x0000001fff067899 */ /* 0x000fc60008011408 */
[----:B------:R-:W-:Y:S02]  /*0180*/  LEA.HI.X.SX32 R5, R2, UR7, 0x1, P0 ;  /* 0x0000000702057c11 */ /* 0x000fe400080f0eff */
[----:B------:R-:W-:-:S03]  /*0190*/  IADD3 R8, P0, PT, R4, UR8, RZ ;  /* 0x0000000804087c10 */ /* 0x000fc6000ff1e0ff */
[----:B-1----:R-:W2:Y:S01]  /*01a0*/  LDG.E.U8 R12, desc[UR4][R4.64+0x2] ;  /* 0x00000204040c7981 */ /* 0x002ea2000c1e1100 */
[----:B------:R-:W-:Y:S02]  /*01b0*/  IADD3.X R9, PT, PT, R5, UR6, RZ, P0, !PT ;  /* 0x0000000605097c10 */ /* 0x000fe400087fe4ff */
[----:B------:R-:W-:Y:S01]  /*01c0*/  IADD3 R6, P0, PT, R8, UR8, RZ ;  /* 0x0000000808067c10 */ /* 0x000fe2000ff1e0ff */
[----:B------:R-:W3:Y:S03]  /*01d0*/  LDG.E.U8 R3, desc[UR4][R4.64] ;  /* 0x0000000404037981 */ /* 0x000ee6000c1e1100 */
[----:B------:R-:W-:Y:S01]  /*01e0*/  IADD3.X R7, PT, PT, R9, UR6, RZ, P0, !PT ;  /* 0x0000000609077c10 */ /* 0x000fe200087fe4ff */
[----:B------:R-:W4:Y:S04]  /*01f0*/  LDG.E.U8 R10, desc[UR4][R4.64+0x1] ;  /* 0x00000104040a7981 */ /* 0x000f28000c1e1100 */
[----:B------:R-:W5:Y:S04]  /*0200*/  LDG.E.U8 R2, desc[UR4][R6.64] ;  /* 0x0000000406027981 */ /* 0x000f68000c1e1100 */
[----:B------:R-:W5:Y:S04]  /*0210*/  LDG.E.U8 R13, desc[UR4][R8.64] ;  /* 0x00000004080d7981 */ /* 0x000f68000c1e1100 */
[----:B------:R-:W5:Y:S04]  /*0220*/  LDG.E.U8 R15, desc[UR4][R8.64+0x2] ;  /* 0x00000204080f7981 */ /* 0x000f68000c1e1100 */
[----:B------:R-:W5:Y:S04]  /*0230*/  LDG.E.U8 R16, desc[UR4][R6.64+0x1] ;  /* 0x0000010406107981 */ /* 0x000f68000c1e1100 */
[----:B------:R0:W5:Y:S01]  /*0240*/  LDG.E.U8 R18, desc[UR4][R6.64+0x2] ;  /* 0x0000020406127981 */ /* 0x000162000c1e1100 */
[----:B------:R-:W-:Y:S01]  /*0250*/  BSSY.RECONVERGENT B0, `(.L_x_0) ;  /* 0x0000028000007945 */ /* 0x000fe20003800200 */
[----:B--2---:R-:W1:Y:S01]  /*0260*/  I2F.U16 R14, R12 ;  /* 0x0000000c000e7306 */ /* 0x004e620000101000 */
[----:B---3--:R-:W-:Y:S01]  /*0270*/  IADD3 R11, PT, PT, R3, R12, RZ ;  /* 0x0000000c030b7210 */ /* 0x008fe20007ffe0ff */
[----:B------:R-:W-:-:S03]  /*0280*/  IMAD.MOV R3, RZ, RZ, -R3 ;  /* 0x000000ffff037224 */ /* 0x000fc600078e0a03 */
[----:B----4-:R-:W-:-:S03]  /*0290*/  LEA R10, R10, R11, 0x1 ;  /* 0x0000000b0a0a7211 */ /* 0x010fc600078e08ff */
[----:B-----5:R2:W3:Y:S02]  /*02a0*/  I2F.U16 R17, R2 ;  /* 0x0000000200117306 */ /* 0x0204e40000101000 */
[----:B------:R-:W-:Y:S01]  /*02b0*/  IMAD.MOV R4, RZ, RZ, -R10 ;  /* 0x000000ffff047224 */ /* 0x000fe200078e0a0a */
[----:B------:R-:W-:Y:S01]  /*02c0*/  I2FP.F32.S32 R3, R3 ;  /* 0x0000000300037245 */ /* 0x000fe20000201400 */
[----:B------:R-:W-:-:S03]  /*02d0*/  IMAD.U32 R13, R13, -0x2, RZ ;  /* 0xfffffffe0d0d7824 */ /* 0x000fc600078e00ff */
[----:B------:R-:W-:Y:S01]  /*02e0*/  I2FP.F32.S32 R4, R4 ;  /* 0x0000000400047245 */ /* 0x000fe20000201400 */
[----:B-1----:R-:W-:Y:S01]  /*02f0*/  FADD R3, R3, R14 ;  /* 0x0000000e03037221 */ /* 0x002fe20000000000 */
[----:B------:R-:W-:Y:S02]  /*0300*/  SHF.L.U32 R15, R15, 0x1, RZ ;  /* 0x000000010f0f7819 */ /* 0x000fe400000006ff */
[----:B------:R-:W-:Y:S02]  /*0310*/  I2FP.F32.S32 R8, R13 ;  /* 0x0000000d00087245 */ /* 0x000fe40000201400 */
[----:B------:R-:W-:Y:S01]  /*0320*/  SHF.L.U32 R16, R16, 0x1, RZ ;  /* 0x0000000110107819 */ /* 0x000fe200000006ff */
[----:B--2---:R-:W-:Y:S01]  /*0330*/  IMAD.MOV R2, RZ, RZ, -R2 ;  /* 0x000000ffff027224 */ /* 0x004fe200078e0a02 */
[----:B0-----:R-:W-:Y:S01]  /*0340*/  I2FP.F32.U32 R6, R15 ;  /* 0x0000000f00067245 */ /* 0x001fe20000201000 */
[----:B------:R-:W-:Y:S01]  /*0350*/  FADD R3, R3, R8 ;  /* 0x0000000803037221 */ /* 0x000fe20000000000 */
[----:B------:R-:W-:Y:S01]  /*0360*/  I2FP.F32.U32 R5, R16 ;  /* 0x0000001000057245 */ /* 0x000fe20000201000 */
[----:B---3--:R-:W-:Y:S01]  /*0370*/  FADD R4, R4, R17 ;  /* 0x0000001104047221 */ /* 0x008fe20000000000 */
[----:B------:R-:W-:Y:S01]  /*0380*/  I2FP.F32.S32 R2, R2 ;  /* 0x0000000200027245 */ /* 0x000fe20000201400 */
[----:B------:R-:W-:Y:S01]  /*0390*/  FADD R3, R3, R6 ;  /* 0x0000000603037221 */ /* 0x000fe20000000000 */
[----:B------:R-:W-:Y:S01]  /*03a0*/  I2FP.F32.U32 R7, R18 ;  /* 0x0000001200077245 */ /* 0x000fe20000201000 */
[----:B------:R-:W-:-:S02]  /*03b0*/  FADD R4, R4, R5 ;  /* 0x0000000504047221 */ /* 0x000fc40000000000 */
[----:B------:R-:W-:Y:S02]  /*03c0*/  FADD R2, R3, R2 ;  /* 0x0000000203027221 */ /* 0x000fe40000000000 */
[--C-:B------:R-:W-:Y:S02]  /*03d0*/  FADD R4, R4, R7.reuse ;  /* 0x0000000704047221 */ /* 0x100fe40000000000 */
[----:B------:R-:W-:Y:S02]  /*03e0*/  FADD R2, R2, R7 ;  /* 0x0000000702027221 */ /* 0x000fe40000000000 */
[----:B------:R-:W-:-:S04]  /*03f0*/  FMUL R3, R4, R4 ;  /* 0x0000000404037220 */ /* 0x000fc80000400000 */
[----:B------:R-:W-:-:S05]  /*0400*/  FFMA R3, R2, R2, R3 ;  /* 0x0000000202037223 */ /* 0x000fca0000000003 */
[----:B------:R-:W-:Y:S01]  /*0410*/  IADD3 R4, PT, PT, R3, -0xd000000, RZ ;  /* 0xf300000003047810 */ /* 0x000fe20007ffe0ff */
[----:B------:R0:W1:Y:S03]  /*0420*/  MUFU.RSQ R2, R3 ;  /* 0x0000000300027308 */ /* 0x0000660000001400 */
[----:B------:R-:W-:Y:S01]  /*0430*/  ISETP.GT.U32.AND P0, PT, R4, 0x727fffff, PT ;  /* 0x727fffff0400780c */ /* 0x000fe20003f04070 */
[----:B------:R-:W-:-:S12]  /*0440*/  VIADD R4, R0, UR8 ;  /* 0x0000000800047c36 */ /* 0x000fd80008000000 */
[----:B0-----:R-:W-:Y:S05]  /*0450*/  @!P0 BRA `(.L_x_1) ;  /* 0x00000000000c8947 */ /* 0x001fea0003800000 */
[----:B------:R-:W-:-:S07]  /*0460*/  MOV R8, 0x480 ;  /* 0x0000048000087802 */ /* 0x000fce0000000f00 */
[----:B-1----:R-:W-:Y:S05]  /*0470*/  CALL.REL.NOINC `($__internal_0_$__cuda_sm20_sqrt_rn_f32_slowpath) ;  /* 0x0000000000347944 */ /* 0x002fea0003c00000 */
[----:B------:R-:W-:Y:S05]  /*0480*/  BRA `(.L_x_2) ;  /* 0x0000000000107947 */ /* 0x000fea0003800000 */
.L_x_1:
[----:B-1----:R-:W-:Y:S01]  /*0490*/  FMUL.FTZ R0, R3, R2 ;  /* 0x0000000203007220 */ /* 0x002fe20000410000 */
[----:B------:R-:W-:-:S03]  /*04a0*/  FMUL.FTZ R2, R2, 0.5 ;  /* 0x3f00000002027820 */ /* 0x000fc60000410000 */
[----:B------:R-:W-:-:S04]  /*04b0*/  FFMA R3, -R0, R0, R3 ;  /* 0x0000000000037223 */ /* 0x000fc80000000103 */
[----:B------:R-:W-:-:S07]  /*04c0*/  FFMA R0, R3, R2, R0 ;  /* 0x0000000203007223 */ /* 0x000fce0000000000 */
.L_x_2:
[----:B------:R-:W-:Y:S05]  /*04d0*/  BSYNC.RECONVERGENT B0 ;  /* 0x0000000000007941 */ /* 0x000fea0003800200 */
.L_x_0:
[----:B------:R-:W0:Y:S01]  /*04e0*/  LDCU.64 UR6, c[0x0][0x388] ;  /* 0x00007100ff0677ac */ /* 0x000e220008000a00 */
[----:B------:R-:W1:Y:S02]  /*04f0*/  F2I.TRUNC.NTZ R0, R0 ;  /* 0x0000000000007305 */ /* 0x000e64000020f100 */
[----:B-1----:R-:W-:Y:S02]  /*0500*/  VIMNMX R5, PT, PT, R0, 0xff, PT ;  /* 0x000000ff00057848 */ /* 0x002fe40003fe0100 */
[----:B0-----:R-:W-:-:S04]  /*0510*/  IADD3 R2, P0, PT, R4, UR6, RZ ;  /* 0x0000000604027c10 */ /* 0x001fc8000ff1e0ff */
[----:B------:R-:W-:-:S05]  /*0520*/  LEA.HI.X.SX32 R3, R4, UR7, 0x1, P0 ;  /* 0x0000000704037c11 */ /* 0x000fca00080f0eff */
[----:B------:R-:W-:Y:S01]  /*0530*/  STG.E.U8 desc[UR4][R2.64], R5 ;  /* 0x0000000502007986 */ /* 0x000fe2000c101104 */
[----:B------:R-:W-:Y:S05]  /*0540*/  EXIT ;  /* 0x000000000000794d */ /* 0x000fea0003800000 */
        .weak           $__internal_0_$__cuda_sm20_sqrt_rn_f32_slowpath
        .type           $__internal_0_$__cuda_sm20_sqrt_rn_f32_slowpath,@function
        .size           $__internal_0_$__cuda_sm20_sqrt_rn_f32_slowpath,(.L_x_5 - $__internal_0_$__cuda_sm20_sqrt_rn_f32_slowpath)
$__internal_0_$__cuda_sm20_sqrt_rn_f32_slowpath:
[----:B------:R-:W-:-:S13]  /*0550*/  LOP3.LUT P0, RZ, R3, 0x7fffffff, RZ, 0xc0, !PT ;  /* 0x7fffffff03ff7812 */ /* 0x000fda000780c0ff */
[----:B------:R-:W-:Y:S05]  /*0560*/  @!P0 BRA `(.L_x_3) ;  /* 0x0000000000448947 */ /* 0x000fea0003800000 */
[----:B------:R-:W-:Y:S02]  /*0570*/  FSETP.GEU.FTZ.AND P0, PT, R3, RZ, PT ;  /* 0x000000ff0300720b */ /* 0x000fe40003f1e000 */
[----:B------:R-:W-:-:S11]  /*0580*/  MOV R0, R3 ;  /* 0x0000000300007202 */ /* 0x000fd60000000f00 */
[----:B------:R-:W-:Y:S01]  /*0590*/  @!P0 IMAD.MOV.U32 R3, RZ, RZ, 0x7fffffff ;  /* 0x7fffffffff038424 */ /* 0x000fe200078e00ff */
[----:B------:R-:W-:Y:S06]  /*05a0*/  @!P0 BRA `(.L_x_3) ;  /* 0x0000000000348947 */ /* 0x000fec0003800000 */
[----:B------:R-:W-:-:S13]  /*05b0*/  FSETP.GTU.FTZ.AND P0, PT, |R0|, +INF , PT ;  /* 0x7f8000000000780b */ /* 0x000fda0003f1c200 */
[----:B------:R-:W-:Y:S01]  /*05c0*/  @P0 FADD.FTZ R3, R0, 1 ;  /* 0x3f80000000030421 */ /* 0x000fe20000010000 */
[----:B------:R-:W-:Y:S06]  /*05d0*/  @P0 BRA `(.L_x_3) ;  /* 0x0000000000280947 */ /* 0x000fec0003800000 */
[----:B------:R-:W-:-:S13]  /*05e0*/  FSETP.NEU.FTZ.AND P0, PT, |R0|, +INF , PT ;  /* 0x7f8000000000780b */ /* 0x000fda0003f1d200 */
[----:B------:R-:W-:-:S04]  /*05f0*/  @P0 FFMA R2, R0, 1.84467440737095516160e+19, RZ ;  /* 0x5f80000000020823 */ /* 0x000fc800000000ff */
[----:B------:R-:W0:Y:S02]  /*0600*/  @P0 MUFU.RSQ R3, R2 ;  /* 0x0000000200030308 */ /* 0x000e240000001400 */
[----:B0-----:R-:W-:Y:S01]  /*0610*/  @P0 FMUL.FTZ R5, R2, R3 ;  /* 0x0000000302050220 */ /* 0x001fe20000410000 */
[----:B------:R-:W-:Y:S01]  /*0620*/  @P0 FMUL.FTZ R7, R3, 0.5 ;  /* 0x3f00000003070820 */ /* 0x000fe20000410000 */
[----:B------:R-:W-:Y:S02]  /*0630*/  @!P0 MOV R3, R0 ;  /* 0x0000000000038202 */ /* 0x000fe40000000f00 */
[----:B------:R-:W-:-:S04]  /*0640*/  @P0 FADD.FTZ R6, -R5, -RZ ;  /* 0x800000ff05060221 */ /* 0x000fc80000010100 */
[----:B------:R-:W-:-:S04]  /*0650*/  @P0 FFMA R6, R5, R6, R2 ;  /* 0x0000000605060223 */ /* 0x000fc80000000002 */
[----:B------:R-:W-:-:S04]  /*0660*/  @P0 FFMA R6, R6, R7, R5 ;  /* 0x0000000706060223 */ /* 0x000fc80000000005 */
[----:B------:R-:W-:-:S07]  /*0670*/  @P0 FMUL.FTZ R3, R6, 2.3283064365386962891e-10 ;  /* 0x2f80000006030820 */ /* 0x000fce0000410000 */
.L_x_3:
[----:B------:R-:W-:Y:S02]  /*0680*/  IMAD.MOV.U32 R0, RZ, RZ, R3 ;  /* 0x000000ffff007224 */ /* 0x000fe400078e0003 */
[----:B------:R-:W-:Y:S01]  /*0690*/  HFMA2 R3, -RZ, RZ, 0, 0 ;  /* 0x00000000ff037431 */ /* 0x000fe200000001ff */
[----:B------:R-:W-:-:S04]  /*06a0*/  MOV R2, R8 ;  /* 0x0000000800027202 */ /* 0x000fc80000000f00 */
[----:B------:R-:W-:Y:S05]  /*06b0*/  RET.REL.NODEC R2 `(_Z11sobelKernelPhS_ii) ;  /* 0xfffffff802507950 */ /* 0x000fea0003c3ffff */
.L_x_4:
[----:B------:R-:W-:-:S00]  /*06c0*/  BRA `(.L_x_4) ;  /* 0xfffffffc00fc7947 */ /* 0x000fc0000383ffff */
[----:B------:R-:W-:-:S00]  /*06d0*/  NOP ;  /* 0x0000000000007918 */ /* 0x000fc00000000000 */
        /* <DEDUP_REMOVED lines=10> */
.L_x_5:


//--------------------- .nv.shared.reserved.0     --------------------------
	.section	.nv.shared.reserved.0,"aw",@nobits
	.weak		__nv_reservedSMEM_offset_0_alias
	.size		__nv_reservedSMEM_offset_0_alias, 0, 64
	.other		__nv_reservedSMEM_offset_0_alias,@"STO_CUDA_RESERVED_SHARED STV_DEFAULT"
__nv_reservedSMEM_offset_0_alias:
	.zero		0
	.zero		64


//--------------------- .nv.constant0._Z11sobelKernelPhS_ii --------------------------
	.section	.nv.constant0._Z11sobelKernelPhS_ii,"a",@progbits
	.sectionflags	@""
	.align	4
.nv.constant0._Z11sobelKernelPhS_ii:
	.zero		920


//--------------------- SYMBOLS --------------------------

	.type		.nv.reservedSmem.offset0,@object
	.size		.nv.reservedSmem.offset0,0x4
